//
// Generated by NVIDIA NVVM Compiler
//
// Compiler Build ID: CL-36424714
// Cuda compilation tools, release 13.0, V13.0.88
// Based on NVVM 20.0.0
//

.version 9.0
.target sm_100
.address_size 64

	// .globl	_Z3sinPfS_
.global .align 4 .b8 __cudart_i2opi_f[24] = {65, 144, 67, 60, 153, 149, 98, 219, 192, 221, 52, 245, 209, 87, 39, 252, 41, 21, 68, 78, 110, 131, 249, 162};

.visible .entry _Z3sinPfS_(
	.param .u64 .ptr .align 1 _Z3sinPfS__param_0,
	.param .u64 .ptr .align 1 _Z3sinPfS__param_1
)
{
	.local .align 4 .b8 	__local_depot0[28];
	.reg .b64 	%SP;
	.reg .b64 	%SPL;
	.reg .pred 	%p<9>;
	.reg .b32 	%r<41>;
	.reg .b32 	%f<28>;
	.reg .b64 	%rd<29>;
	.reg .b64 	%fd<3>;

	mov.u64 	%SPL, __local_depot0;
	ld.param.u64 	%rd10, [_Z3sinPfS__param_0];
	ld.param.u64 	%rd9, [_Z3sinPfS__param_1];
	cvta.to.global.u64 	%rd11, %rd10;
	add.u64 	%rd1, %SPL, 0;
	mov.u32 	%r1, %ctaid.x;
	mul.wide.u32 	%rd13, %r1, 4;
	add.s64 	%rd14, %rd11, %rd13;
	ld.global.f32 	%f1, [%rd14];
	mul.f32 	%f7, %f1, 0f3F22F983;
	cvt.rni.s32.f32 	%r40, %f7;
	cvt.rn.f32.s32 	%f8, %r40;
	fma.rn.f32 	%f9, %f8, 0fBFC90FDA, %f1;
	fma.rn.f32 	%f10, %f8, 0fB3A22168, %f9;
	fma.rn.f32 	%f27, %f8, 0fA7C234C5, %f10;
	abs.f32 	%f3, %f1;
	setp.ltu.f32 	%p1, %f3, 0f47CE4780;
	@%p1 bra 	$L__BB0_8;
	setp.neu.f32 	%p2, %f3, 0f7F800000;
	@%p2 bra 	$L__BB0_3;
	mov.f32 	%f13, 0f00000000;
	mul.rn.f32 	%f27, %f1, %f13;
	mov.b32 	%r40, 0;
	bra.uni 	$L__BB0_8;
$L__BB0_3:
	mov.b32 	%r3, %f1;
	shl.b32 	%r17, %r3, 8;
	or.b32  	%r4, %r17, -2147483648;
	mov.b64 	%rd28, 0;
	mov.b32 	%r37, 0;
	mov.u64 	%rd26, __cudart_i2opi_f;
	mov.u64 	%rd27, %rd1;
$L__BB0_4:
	.pragma "nounroll";
	ld.global.nc.u32 	%r18, [%rd26];
	mad.wide.u32 	%rd17, %r18, %r4, %rd28;
	shr.u64 	%rd28, %rd17, 32;
	st.local.u32 	[%rd27], %rd17;
	add.s32 	%r37, %r37, 1;
	add.s64 	%rd27, %rd27, 4;
	add.s64 	%rd26, %rd26, 4;
	setp.ne.s32 	%p3, %r37, 6;
	@%p3 bra 	$L__BB0_4;
	shr.u32 	%r19, %r3, 23;
	st.local.u32 	[%rd1+24], %rd28;
	and.b32  	%r7, %r19, 31;
	and.b32  	%r20, %r19, 224;
	add.s32 	%r21, %r20, -128;
	shr.u32 	%r22, %r21, 5;
	mul.wide.u32 	%rd18, %r22, 4;
	sub.s64 	%rd8, %rd1, %rd18;
	ld.local.u32 	%r38, [%rd8+24];
	ld.local.u32 	%r39, [%rd8+20];
	setp.eq.s32 	%p4, %r7, 0;
	@%p4 bra 	$L__BB0_7;
	shf.l.wrap.b32 	%r38, %r39, %r38, %r7;
	ld.local.u32 	%r23, [%rd8+16];
	shf.l.wrap.b32 	%r39, %r23, %r39, %r7;
$L__BB0_7:
	shr.u32 	%r24, %r38, 30;
	shf.l.wrap.b32 	%r25, %r39, %r38, 2;
	shl.b32 	%r26, %r39, 2;
	shr.u32 	%r27, %r25, 31;
	add.s32 	%r28, %r27, %r24;
	neg.s32 	%r29, %r28;
	setp.lt.s32 	%p5, %r3, 0;
	selp.b32 	%r40, %r29, %r28, %p5;
	xor.b32  	%r30, %r25, %r3;
	shr.s32 	%r31, %r25, 31;
	xor.b32  	%r32, %r31, %r25;
	xor.b32  	%r33, %r31, %r26;
	cvt.u64.u32 	%rd19, %r32;
	shl.b64 	%rd20, %rd19, 32;
	cvt.u64.u32 	%rd21, %r33;
	or.b64  	%rd22, %rd20, %rd21;
	cvt.rn.f64.s64 	%fd1, %rd22;
	mul.f64 	%fd2, %fd1, 0d3BF921FB54442D19;
	cvt.rn.f32.f64 	%f11, %fd2;
	neg.f32 	%f12, %f11;
	setp.lt.s32 	%p6, %r30, 0;
	selp.f32 	%f27, %f12, %f11, %p6;
$L__BB0_8:
	cvta.to.global.u64 	%rd23, %rd9;
	mul.rn.f32 	%f14, %f27, %f27;
	and.b32  	%r35, %r40, 1;
	setp.eq.b32 	%p7, %r35, 1;
	selp.f32 	%f15, 0f3F800000, %f27, %p7;
	fma.rn.f32 	%f16, %f14, %f15, 0f00000000;
	fma.rn.f32 	%f17, %f14, 0f37CBAC00, 0fBAB607ED;
	selp.f32 	%f18, %f17, 0fB94D4153, %p7;
	selp.f32 	%f19, 0f3D2AAABB, 0f3C0885E4, %p7;
	fma.rn.f32 	%f20, %f18, %f14, %f19;
	selp.f32 	%f21, 0fBEFFFFFF, 0fBE2AAAA8, %p7;
	fma.rn.f32 	%f22, %f20, %f14, %f21;
	fma.rn.f32 	%f23, %f22, %f16, %f15;
	and.b32  	%r36, %r40, 2;
	setp.eq.s32 	%p8, %r36, 0;
	mov.f32 	%f24, 0f00000000;
	sub.f32 	%f25, %f24, %f23;
	selp.f32 	%f26, %f23, %f25, %p8;
	add.s64 	%rd25, %rd23, %rd13;
	st.global.f32 	[%rd25], %f26;
	ret;

}


// ===== COMPILED SASS (sm_100) =====

	.target	sm_100

	.elftype	@"ET_EXEC"


//--------------------- .note.nv.tkinfo           --------------------------
	.section	.note.nv.tkinfo,"",@"SHT_NOTE"
	.sectionflags	@"SHF_NOTE_NV_TKINFO"
	.tkinfo
        /*0018*/ 	.word	0x00000002
        /*0030*/ 	.string	""
        /*0030*/ 	.string	"ptxas"
        /*0030*/ 	.string	"Cuda compilation tools, release 13.0, V13.0.88"
        /*0030*/ 	.string	"Build cuda_13.0.r13.0/compiler.36424714_0"
        /*0030*/ 	.string	"-arch sm_100 -m 64 "



//--------------------- .note.nv.cuinfo           --------------------------
	.section	.note.nv.cuinfo,"",@"SHT_NOTE"
	.sectionflags	@"SHF_NOTE_NV_CUINFO"
        /*0018*/ 	.short	0x0002
        /*001a*/ 	.short	0x0064
        /*001c*/ 	.short	0x0082
	.zero		2


//--------------------- .nv.info                  --------------------------
	.section	.nv.info,"",@"SHT_CUDA_INFO"
	.align	4


	//----- nvinfo : EIATTR_REGCOUNT
	.align		4
        /*0000*/ 	.byte	0x04, 0x2f
        /*0002*/ 	.short	(.L_2 - .L_1)
	.align		4
.L_1:
        /*0004*/ 	.word	index@(_Z3sinPfS_)
        /*0008*/ 	.word	0x00000013


	//----- nvinfo : EIATTR_FRAME_SIZE
	.align		4
.L_2:
        /*000c*/ 	.byte	0x04, 0x11
        /*000e*/ 	.short	(.L_4 - .L_3)
	.align		4
.L_3:
        /*0010*/ 	.word	index@(_Z3sinPfS_)
        /*0014*/ 	.word	0x00000000


	//----- nvinfo : EIATTR_MIN_STACK_SIZE
	.align		4
.L_4:
        /*0018*/ 	.byte	0x04, 0x12
        /*001a*/ 	.short	(.L_6 - .L_5)
	.align		4
.L_5:
        /*001c*/ 	.word	index@(_Z3sinPfS_)
        /*0020*/ 	.word	0x00000000
.L_6:


//--------------------- .nv.compat                --------------------------
	.section	.nv.compat,"",@"SHT_CUDA_COMPAT_INFO"
	.align	4
        /*0000*/ 	.byte	0x02, 0x09, 0x00, 0x00, 0x02, 0x02, 0x01, 0x00, 0x02, 0x05, 0x05, 0x00, 0x03, 0x07, 0x01, 0x01
        /*0010*/ 	.byte	0x02, 0x03, 0x00, 0x00, 0x02, 0x06, 0x01, 0x00, 0x04, 0x0b, 0x08, 0x00, 0x01, 0x00, 0x00, 0x00
        /*0020*/ 	.byte	0x00, 0x00, 0x00, 0x00


//--------------------- .nv.info._Z3sinPfS_       --------------------------
	.section	.nv.info._Z3sinPfS_,"",@"SHT_CUDA_INFO"
	.sectionflags	@""
	.align	4


	//----- nvinfo : EIATTR_CUDA_API_VERSION
	.align		4
        /*0000*/ 	.byte	0x04, 0x37
        /*0002*/ 	.short	(.L_8 - .L_7)
.L_7:
        /*0004*/ 	.word	0x00000082


	//----- nvinfo : EIATTR_KPARAM_INFO
	.align		4
.L_8:
        /*0008*/ 	.byte	0x04, 0x17
        /*000a*/ 	.short	(.L_10 - .L_9)
.L_9:
        /*000c*/ 	.word	0x00000000
        /*0010*/ 	.short	0x0001
        /*0012*/ 	.short	0x0008
        /*0014*/ 	.byte	0x00, 0xf5, 0x21, 0x00


	//----- nvinfo : EIATTR_KPARAM_INFO
	.align		4
.L_10:
        /*0018*/ 	.byte	0x04, 0x17
        /*001a*/ 	.short	(.L_12 - .L_11)
.L_11:
        /*001c*/ 	.word	0x00000000
        /*0020*/ 	.short	0x0000
        /*0022*/ 	.short	0x0000
        /*0024*/ 	.byte	0x00, 0xf5, 0x21, 0x00


	//----- nvinfo : EIATTR_SPARSE_MMA_MASK
	.align		4
.L_12:
        /*0028*/ 	.byte	0x03, 0x50
        /*002a*/ 	.short	0x0000


	//----- nvinfo : EIATTR_MAXREG_COUNT
	.align		4
        /*002c*/ 	.byte	0x03, 0x1b
        /*002e*/ 	.short	0x00ff


	//----- nvinfo : EIATTR_MERCURY_ISA_VERSION
	.align		4
        /*0030*/ 	.byte	0x03, 0x5f
        /*0032*/ 	.short	0x0101


	//----- nvinfo : EIATTR_VRC_CTA_INIT_COUNT
	.align		4
        /*0034*/ 	.byte	0x02, 0x4a
	.zero		1
	.zero		1


	//----- nvinfo : EIATTR_EXIT_INSTR_OFFSETS
	.align		4
        /*0038*/ 	.byte	0x04, 0x1c
        /*003a*/ 	.short	(.L_14 - .L_13)


	//   ....[0]....
.L_13:
        /*003c*/ 	.word	0x00000800


	//----- nvinfo : EIATTR_CBANK_PARAM_SIZE
	.align		4
.L_14:
        /*0040*/ 	.byte	0x03, 0x19
        /*0042*/ 	.short	0x0010


	//----- nvinfo : EIATTR_PARAM_CBANK
	.align		4
        /*0044*/ 	.byte	0x04, 0x0a
        /*0046*/ 	.short	(.L_16 - .L_15)
	.align		4
.L_15:
        /*0048*/ 	.word	index@(.nv.constant0._Z3sinPfS_)
        /*004c*/ 	.short	0x0380
        /*004e*/ 	.short	0x0010


	//----- nvinfo : EIATTR_SW_WAR
	.align		4
.L_16:
        /*0050*/ 	.byte	0x04, 0x36
        /*0052*/ 	.short	(.L_18 - .L_17)
.L_17:
        /*0054*/ 	.word	0x00000008
.L_18:


//--------------------- .nv.callgraph             --------------------------
	.section	.nv.callgraph,"",@"SHT_CUDA_CALLGRAPH"
	.align	4
	.sectionentsize	8
	.align		4
        /*0000*/ 	.word	0x00000000
	.align		4
        /*0004*/ 	.word	0xffffffff
	.align		4
        /*0008*/ 	.word	0x00000000
	.align		4
        /*000c*/ 	.word	0xfffffffe
	.align		4
        /*0010*/ 	.word	0x00000000
	.align		4
        /*0014*/ 	.word	0xfffffffd
	.align		4
        /*0018*/ 	.word	0x00000000
	.align		4
        /*001c*/ 	.word	0xfffffffc


//--------------------- .nv.constant4             --------------------------
	.section	.nv.constant4,"a",@progbits
	.align	8
	.align		8
.nv.constant4:
        /*0000*/ 	.dword	__cudart_i2opi_f


//--------------------- .text._Z3sinPfS_          --------------------------
	.section	.text._Z3sinPfS_,"ax",@progbits
	.align	128
        .global         _Z3sinPfS_
        .type           _Z3sinPfS_,@function
        .size           _Z3sinPfS_,(.L_x_4 - _Z3sinPfS_)
        .other          _Z3sinPfS_,@"STO_CUDA_ENTRY STV_DEFAULT"
_Z3sinPfS_:
.text._Z3sinPfS_:
[----:B------:R-:W-:Y:S01]  /*0000*/  LDC R1, c[0x0][0x37c] ;  /* 0x0000df00ff017b82 */ /* 0x000fe20000000800 */
[----:B------:R-:W0:Y:S07]  /*0010*/  S2R R2, SR_CTAID.X ;  /* 0x0000000000027919 */ /* 0x000e2e0000002500 */
[----:B------:R-:W0:Y:S01]  /*0020*/  LDC.64 R4, c[0x0][0x380] ;  /* 0x0000e000ff047b82 */ /* 0x000e220000000a00 */
[----:B------:R-:W1:Y:S01]  /*0030*/  LDCU.64 UR6, c[0x0][0x358] ;  /* 0x00006b00ff0677ac */ /* 0x000e620008000a00 */
[----:B0-----:R-:W-:-:S05]  /*0040*/  IMAD.WIDE.U32 R4, R2, 0x4, R4 ;  /* 0x0000000402047825 */ /* 0x001fca00078e0004 */
[----:B-1----:R-:W2:Y:S02]  /*0050*/  LDG.E R0, desc[UR6][R4.64] ;  /* 0x0000000604007981 */ /* 0x002ea4000c1e1900 */
[C---:B--2---:R-:W-:Y:S01]  /*0060*/  FMUL R3, R0.reuse, 0.63661974668502807617 ;  /* 0x3f22f98300037820 */ /* 0x044fe20000400000 */
[----:B------:R-:W-:-:S05]  /*0070*/  FSETP.GE.AND P0, PT, |R0|, 105615, PT ;  /* 0x47ce47800000780b */ /* 0x000fca0003f06200 */
[----:B------:R-:W0:Y:S02]  /*0080*/  F2I.NTZ R3, R3 ;  /* 0x0000000300037305 */ /* 0x000e240000203100 */
[----:B0-----:R-:W-:-:S05]  /*0090*/  I2FP.F32.S32 R7, R3 ;  /* 0x0000000300077245 */ /* 0x001fca0000201400 */
[----:B------:R-:W-:-:S04]  /*00a0*/  FFMA R6, R7, -1.5707962512969970703, R0 ;  /* 0xbfc90fda07067823 */ /* 0x000fc80000000000 */
[----:B------:R-:W-:-:S04]  /*00b0*/  FFMA R6, R7, -7.5497894158615963534e-08, R6 ;  /* 0xb3a2216807067823 */ /* 0x000fc80000000006 */
[----:B------:R-:W-:Y:S01]  /*00c0*/  FFMA R6, R7, -5.3903029534742383927e-15, R6 ;  /* 0xa7c234c507067823 */ /* 0x000fe20000000006 */
[----:B------:R-:W-:Y:S06]  /*00d0*/  @!P0 BRA `(.L_x_0) ;  /* 0x0000000400788947 */ /* 0x000fec0003800000 */
[----:B------:R-:W-:-:S13]  /*00e0*/  FSETP.NEU.AND P0, PT, |R0|, +INF , PT ;  /* 0x7f8000000000780b */ /* 0x000fda0003f0d200 */
[----:B------:R-:W-:Y:S01]  /*00f0*/  @!P0 FMUL R6, RZ, R0 ;  /* 0x00000000ff068220 */ /* 0x000fe20000400000 */
[----:B------:R-:W-:Y:S01]  /*0100*/  @!P0 IMAD.MOV.U32 R3, RZ, RZ, RZ ;  /* 0x000000ffff038224 */ /* 0x000fe200078e00ff */
[----:B------:R-:W-:Y:S06]  /*0110*/  @!P0 BRA `(.L_x_0) ;  /* 0x0000000400688947 */ /* 0x000fec0003800000 */
[----:B------:R-:W-:Y:S01]  /*0120*/  IMAD.SHL.U32 R4, R0, 0x100, RZ ;  /* 0x0000010000047824 */ /* 0x000fe200078e00ff */
[----:B------:R-:W0:Y:S01]  /*0130*/  LDCU.64 UR8, c[0x4][URZ] ;  /* 0x01000000ff0877ac */ /* 0x000e220008000a00 */
[----:B------:R-:W-:Y:S02]  /*0140*/  IMAD.MOV.U32 R3, RZ, RZ, RZ ;  /* 0x000000ffff037224 */ /* 0x000fe400078e00ff */
[----:B------:R-:W-:Y:S01]  /*0150*/  IMAD.MOV.U32 R9, RZ, RZ, RZ ;  /* 0x000000ffff097224 */ /* 0x000fe200078e00ff */
[----:B------:R-:W-:Y:S01]  /*0160*/  LOP3.LUT R8, R4, 0x80000000, RZ, 0xfc, !PT ;  /* 0x8000000004087812 */ /* 0x000fe200078efcff */
[----:B------:R-:W-:Y:S01]  /*0170*/  IMAD.MOV.U32 R16, RZ, RZ, RZ ;  /* 0x000000ffff107224 */ /* 0x000fe200078e00ff */
[----:B------:R-:W-:-:S06]  /*0180*/  UMOV UR4, URZ ;  /* 0x000000ff00047c82 */ /* 0x000fcc0008000000 */
.L_x_1:
[----:B0-----:R-:W-:Y:S01]  /*0190*/  MOV R6, UR8 ;  /* 0x0000000800067c02 */ /* 0x001fe20008000f00 */
[----:B------:R-:W-:-:S05]  /*01a0*/  IMAD.U32 R7, RZ, RZ, UR9 ;  /* 0x00000009ff077e24 */ /* 0x000fca000f8e00ff */
[----:B------:R-:W2:Y:S01]  /*01b0*/  LDG.E.CONSTANT R5, desc[UR6][R6.64] ;  /* 0x0000000606057981 */ /* 0x000ea2000c1e9900 */
[----:B------:R-:W-:Y:S01]  /*01c0*/  UIADD3 UR4, UPT, UPT, UR4, 0x1, URZ ;  /* 0x0000000104047890 */ /* 0x000fe2000fffe0ff */
[C---:B------:R-:W-:Y:S01]  /*01d0*/  ISETP.EQ.AND P0, PT, R16.reuse, RZ, PT ;  /* 0x000000ff1000720c */ /* 0x040fe20003f02270 */
[----:B------:R-:W-:Y:S01]  /*01e0*/  UIADD3 UR8, UP1, UPT, UR8, 0x4, URZ ;  /* 0x0000000408087890 */ /* 0x000fe2000ff3e0ff */
[C---:B------:R-:W-:Y:S01]  /*01f0*/  ISETP.EQ.AND P1, PT, R16.reuse, 0x4, PT ;  /* 0x000000041000780c */ /* 0x040fe20003f22270 */
[----:B------:R-:W-:Y:S01]  /*0200*/  UISETP.NE.AND UP0, UPT, UR4, 0x6, UPT ;  /* 0x000000060400788c */ /* 0x000fe2000bf05270 */
[C---:B------:R-:W-:Y:S01]  /*0210*/  ISETP.EQ.AND P2, PT, R16.reuse, 0x8, PT ;  /* 0x000000081000780c */ /* 0x040fe20003f42270 */
[----:B------:R-:W-:Y:S01]  /*0220*/  UIADD3.X UR9, UPT, UPT, URZ, UR9, URZ, UP1, !UPT ;  /* 0x00000009ff097290 */ /* 0x000fe20008ffe4ff */
[C---:B------:R-:W-:Y:S02]  /*0230*/  ISETP.EQ.AND P3, PT, R16.reuse, 0xc, PT ;  /* 0x0000000c1000780c */ /* 0x040fe40003f62270 */
[----:B------:R-:W-:-:S02]  /*0240*/  ISETP.EQ.AND P4, PT, R16, 0x10, PT ;  /* 0x000000101000780c */ /* 0x000fc40003f82270 */
[C---:B------:R-:W-:Y:S01]  /*0250*/  ISETP.EQ.AND P5, PT, R16.reuse, 0x14, PT ;  /* 0x000000141000780c */ /* 0x040fe20003fa2270 */
[----:B------:R-:W-:Y:S02]  /*0260*/  VIADD R16, R16, 0x4 ;  /* 0x0000000410107836 */ /* 0x000fe40000000000 */
[----:B--2---:R-:W-:-:S03]  /*0270*/  IMAD.WIDE.U32 R4, R5, R8, RZ ;  /* 0x0000000805047225 */ /* 0x004fc600078e00ff */
[----:B------:R-:W-:-:S04]  /*0280*/  IADD3 R4, P6, PT, R4, R3, RZ ;  /* 0x0000000304047210 */ /* 0x000fc80007fde0ff */
[----:B------:R-:W-:Y:S01]  /*0290*/  @P2 MOV R12, R4 ;  /* 0x00000004000c2202 */ /* 0x000fe20000000f00 */
[----:B------:R-:W-:Y:S02]  /*02a0*/  IMAD.X R3, R5, 0x1, R9, P6 ;  /* 0x0000000105037824 */ /* 0x000fe400030e0609 */
[--C-:B------:R-:W-:Y:S02]  /*02b0*/  @P0 IMAD.MOV.U32 R10, RZ, RZ, R4.reuse ;  /* 0x000000ffff0a0224 */ /* 0x100fe400078e0004 */
[--C-:B------:R-:W-:Y:S02]  /*02c0*/  @P1 IMAD.MOV.U32 R11, RZ, RZ, R4.reuse ;  /* 0x000000ffff0b1224 */ /* 0x100fe400078e0004 */
[--C-:B------:R-:W-:Y:S02]  /*02d0*/  @P3 IMAD.MOV.U32 R13, RZ, RZ, R4.reuse ;  /* 0x000000ffff0d3224 */ /* 0x100fe400078e0004 */
[--C-:B------:R-:W-:Y:S02]  /*02e0*/  @P4 IMAD.MOV.U32 R14, RZ, RZ, R4.reuse ;  /* 0x000000ffff0e4224 */ /* 0x100fe400078e0004 */
[----:B------:R-:W-:Y:S01]  /*02f0*/  @P5 IMAD.MOV.U32 R15, RZ, RZ, R4 ;  /* 0x000000ffff0f5224 */ /* 0x000fe200078e0004 */
[----:B------:R-:W-:Y:S06]  /*0300*/  BRA.U UP0, `(.L_x_1) ;  /* 0xfffffffd00a07547 */ /* 0x000fec000b83ffff */
[----:B------:R-:W-:-:S04]  /*0310*/  SHF.R.U32.HI R4, RZ, 0x17, R0 ;  /* 0x00000017ff047819 */ /* 0x000fc80000011600 */
[C---:B------:R-:W-:Y:S02]  /*0320*/  LOP3.LUT R5, R4.reuse, 0xe0, RZ, 0xc0, !PT ;  /* 0x000000e004057812 */ /* 0x040fe400078ec0ff */
[----:B------:R-:W-:Y:S02]  /*0330*/  LOP3.LUT P6, RZ, R4, 0x1f, RZ, 0xc0, !PT ;  /* 0x0000001f04ff7812 */ /* 0x000fe400078cc0ff */
[----:B------:R-:W-:-:S04]  /*0340*/  IADD3 R5, PT, PT, R5, -0x80, RZ ;  /* 0xffffff8005057810 */ /* 0x000fc80007ffe0ff */
[----:B------:R-:W-:-:S05]  /*0350*/  SHF.R.U32.HI R5, RZ, 0x5, R5 ;  /* 0x00000005ff057819 */ /* 0x000fca0000011605 */
[----:B------:R-:W-:-:S05]  /*0360*/  IMAD.U32 R7, R5, -0x4, RZ ;  /* 0xfffffffc05077824 */ /* 0x000fca00078e00ff */
[C---:B------:R-:W-:Y:S02]  /*0370*/  ISETP.EQ.AND P3, PT, R7.reuse, -0x18, PT ;  /* 0xffffffe80700780c */ /* 0x040fe40003f62270 */
[C---:B------:R-:W-:Y:S02]  /*0380*/  ISETP.EQ.AND P4, PT, R7.reuse, -0x14, PT ;  /* 0xffffffec0700780c */ /* 0x040fe40003f82270 */
[C---:B------:R-:W-:Y:S02]  /*0390*/  ISETP.EQ.AND P2, PT, R7.reuse, -0x10, PT ;  /* 0xfffffff00700780c */ /* 0x040fe40003f42270 */
[C---:B------:R-:W-:Y:S02]  /*03a0*/  ISETP.EQ.AND P1, PT, R7.reuse, -0xc, PT ;  /* 0xfffffff40700780c */ /* 0x040fe40003f22270 */
[C---:B------:R-:W-:Y:S02]  /*03b0*/  ISETP.EQ.AND P0, PT, R7.reuse, -0x8, PT ;  /* 0xfffffff80700780c */ /* 0x040fe40003f02270 */
[----:B------:R-:W-:-:S03]  /*03c0*/  ISETP.EQ.AND P5, PT, R7, RZ, PT ;  /* 0x000000ff0700720c */ /* 0x000fc60003fa2270 */
[--C-:B------:R-:W-:Y:S01]  /*03d0*/  @P3 IMAD.MOV.U32 R5, RZ, RZ, R10.reuse ;  /* 0x000000ffff053224 */ /* 0x100fe200078e000a */
[C---:B------:R-:W-:Y:S01]  /*03e0*/  ISETP.EQ.AND P3, PT, R7.reuse, -0x4, PT ;  /* 0xfffffffc0700780c */ /* 0x040fe20003f62270 */
[----:B------:R-:W-:Y:S02]  /*03f0*/  @P4 IMAD.MOV.U32 R6, RZ, RZ, R10 ;  /* 0x000000ffff064224 */ /* 0x000fe400078e000a */
[----:B------:R-:W-:Y:S01]  /*0400*/  @P4 IMAD.MOV.U32 R5, RZ, RZ, R11 ;  /* 0x000000ffff054224 */ /* 0x000fe200078e000b */
[----:B------:R-:W-:Y:S01]  /*0410*/  ISETP.EQ.AND P4, PT, R7, 0x4, PT ;  /* 0x000000040700780c */ /* 0x000fe20003f82270 */
[--C-:B------:R-:W-:Y:S01]  /*0420*/  @P2 IMAD.MOV.U32 R5, RZ, RZ, R12.reuse ;  /* 0x000000ffff052224 */ /* 0x100fe200078e000c */
[----:B------:R-:W-:Y:S01]  /*0430*/  @P2 MOV R6, R11 ;  /* 0x0000000b00062202 */ /* 0x000fe20000000f00 */
[----:B------:R-:W-:Y:S01]  /*0440*/  @P1 IMAD.MOV.U32 R5, RZ, RZ, R13 ;  /* 0x000000ffff051224 */ /* 0x000fe200078e000d */
[----:B------:R-:W-:Y:S01]  /*0450*/  @P0 MOV R5, R14 ;  /* 0x0000000e00050202 */ /* 0x000fe20000000f00 */
[----:B------:R-:W-:-:S02]  /*0460*/  @P1 IMAD.MOV.U32 R6, RZ, RZ, R12 ;  /* 0x000000ffff061224 */ /* 0x000fc400078e000c */
[----:B------:R-:W-:Y:S02]  /*0470*/  @P0 IMAD.MOV.U32 R6, RZ, RZ, R13 ;  /* 0x000000ffff060224 */ /* 0x000fe400078e000d */
[----:B------:R-:W-:Y:S02]  /*0480*/  @P3 IMAD.MOV.U32 R5, RZ, RZ, R15 ;  /* 0x000000ffff053224 */ /* 0x000fe400078e000f */
[----:B------:R-:W-:Y:S02]  /*0490*/  @P5 IMAD.MOV.U32 R5, RZ, RZ, R3 ;  /* 0x000000ffff055224 */ /* 0x000fe400078e0003 */
[----:B------:R-:W-:Y:S02]  /*04a0*/  @P3 IMAD.MOV.U32 R6, RZ, RZ, R14 ;  /* 0x000000ffff063224 */ /* 0x000fe400078e000e */
[----:B------:R-:W-:Y:S01]  /*04b0*/  @P5 IMAD.MOV.U32 R6, RZ, RZ, R15 ;  /* 0x000000ffff065224 */ /* 0x000fe200078e000f */
[----:B------:R-:W-:Y:S01]  /*04c0*/  @P4 MOV R6, R3 ;  /* 0x0000000300064202 */ /* 0x000fe20000000f00 */
[----:B------:R-:W-:Y:S01]  /*04d0*/  IMAD.MOV.U32 R9, RZ, RZ, R5 ;  /* 0x000000ffff097224 */ /* 0x000fe200078e0005 */
[----:B------:R-:W-:Y:S06]  /*04e0*/  @!P6 BRA `(.L_x_2) ;  /* 0x00000000002ce947 */ /* 0x000fec0003800000 */
[----:B------:R-:W-:Y:S01]  /*04f0*/  @P2 IMAD.MOV.U32 R5, RZ, RZ, R10 ;  /* 0x000000ffff052224 */ /* 0x000fe200078e000a */
[----:B------:R-:W-:Y:S01]  /*0500*/  LOP3.LUT R4, R4, 0x1f, RZ, 0xc0, !PT ;  /* 0x0000001f04047812 */ /* 0x000fe200078ec0ff */
[----:B------:R-:W-:Y:S01]  /*0510*/  @P1 IMAD.MOV.U32 R5, RZ, RZ, R11 ;  /* 0x000000ffff051224 */ /* 0x000fe200078e000b */
[----:B------:R-:W-:Y:S01]  /*0520*/  @P0 MOV R5, R12 ;  /* 0x0000000c00050202 */ /* 0x000fe20000000f00 */
[----:B------:R-:W-:Y:S01]  /*0530*/  @P3 IMAD.MOV.U32 R5, RZ, RZ, R13 ;  /* 0x000000ffff053224 */ /* 0x000fe200078e000d */
[----:B------:R-:W-:Y:S01]  /*0540*/  ISETP.EQ.AND P0, PT, R7, 0x8, PT ;  /* 0x000000080700780c */ /* 0x000fe20003f02270 */
[----:B------:R-:W-:Y:S01]  /*0550*/  @P5 IMAD.MOV.U32 R5, RZ, RZ, R14 ;  /* 0x000000ffff055224 */ /* 0x000fe200078e000e */
[----:B------:R-:W-:Y:S01]  /*0560*/  SHF.L.W.U32.HI R9, R6, R4, R9 ;  /* 0x0000000406097219 */ /* 0x000fe20000010e09 */
[----:B------:R-:W-:-:S10]  /*0570*/  @P4 IMAD.MOV.U32 R5, RZ, RZ, R15 ;  /* 0x000000ffff054224 */ /* 0x000fd400078e000f */
[----:B------:R-:W-:-:S04]  /*0580*/  @P0 MOV R5, R3 ;  /* 0x0000000300050202 */ /* 0x000fc80000000f00 */
[----:B------:R-:W-:-:S07]  /*0590*/  SHF.L.W.U32.HI R6, R5, R4, R6 ;  /* 0x0000000405067219 */ /* 0x000fce0000010e06 */
.L_x_2:
[C---:B------:R-:W-:Y:S01]  /*05a0*/  SHF.L.W.U32.HI R8, R6.reuse, 0x2, R9 ;  /* 0x0000000206087819 */ /* 0x040fe20000010e09 */
[----:B------:R-:W-:Y:S01]  /*05b0*/  IMAD.SHL.U32 R6, R6, 0x4, RZ ;  /* 0x0000000406067824 */ /* 0x000fe200078e00ff */
[----:B------:R-:W-:Y:S01]  /*05c0*/  UMOV UR4, 0x54442d19 ;  /* 0x54442d1900047882 */ /* 0x000fe20000000000 */
[----:B------:R-:W-:Y:S01]  /*05d0*/  UMOV UR5, 0x3bf921fb ;  /* 0x3bf921fb00057882 */ /* 0x000fe20000000000 */
[----:B------:R-:W-:Y:S02]  /*05e0*/  SHF.R.S32.HI R3, RZ, 0x1f, R8 ;  /* 0x0000001fff037819 */ /* 0x000fe40000011408 */
[----:B------:R-:W-:Y:S02]  /*05f0*/  ISETP.GE.AND P0, PT, R0, RZ, PT ;  /* 0x000000ff0000720c */ /* 0x000fe40003f06270 */
[C---:B------:R-:W-:Y:S02]  /*0600*/  LOP3.LUT R6, R3.reuse, R6, RZ, 0x3c, !PT ;  /* 0x0000000603067212 */ /* 0x040fe400078e3cff */
[----:B------:R-:W-:-:S02]  /*0610*/  LOP3.LUT R7, R3, R8, RZ, 0x3c, !PT ;  /* 0x0000000803077212 */ /* 0x000fc400078e3cff */
[----:B------:R-:W-:Y:S02]  /*0620*/  SHF.R.U32.HI R3, RZ, 0x1e, R9 ;  /* 0x0000001eff037819 */ /* 0x000fe40000011609 */
[----:B------:R-:W0:Y:S01]  /*0630*/  I2F.F64.S64 R4, R6 ;  /* 0x0000000600047312 */ /* 0x000e220000301c00 */
[C---:B------:R-:W-:Y:S02]  /*0640*/  LOP3.LUT R0, R8.reuse, R0, RZ, 0x3c, !PT ;  /* 0x0000000008007212 */ /* 0x040fe400078e3cff */
[----:B------:R-:W-:Y:S02]  /*0650*/  LEA.HI R3, R8, R3, RZ, 0x1 ;  /* 0x0000000308037211 */ /* 0x000fe400078f08ff */
[----:B------:R-:W-:-:S03]  /*0660*/  ISETP.GE.AND P1, PT, R0, RZ, PT ;  /* 0x000000ff0000720c */ /* 0x000fc60003f26270 */
[----:B------:R-:W-:-:S04]  /*0670*/  IMAD.MOV R0, RZ, RZ, -R3 ;  /* 0x000000ffff007224 */ /* 0x000fc800078e0a03 */
[----:B------:R-:W-:Y:S01]  /*0680*/  @!P0 IMAD.MOV.U32 R3, RZ, RZ, R0 ;  /* 0x000000ffff038224 */ /* 0x000fe200078e0000 */
[----:B0-----:R-:W-:-:S10]  /*0690*/  DMUL R4, R4, UR4 ;  /* 0x0000000404047c28 */ /* 0x001fd40008000000 */
[----:B------:R-:W0:Y:S02]  /*06a0*/  F2F.F32.F64 R4, R4 ;  /* 0x0000000400047310 */ /* 0x000e240000301000 */
[----:B0-----:R-:W-:-:S07]  /*06b0*/  FSEL R6, -R4, R4, !P1 ;  /* 0x0000000404067208 */ /* 0x001fce0004800100 */
.L_x_0:
[----:B------:R-:W-:Y:S01]  /*06c0*/  MOV R0, 0x37cbac00 ;  /* 0x37cbac0000007802 */ /* 0x000fe20000000f00 */
[----:B------:R-:W-:Y:S01]  /*06d0*/  FMUL R7, R6, R6 ;  /* 0x0000000606077220 */ /* 0x000fe20000400000 */
[----:B------:R-:W-:Y:S01]  /*06e0*/  LOP3.LUT R8, R3, 0x1, RZ, 0xc0, !PT ;  /* 0x0000000103087812 */ /* 0x000fe200078ec0ff */
[----:B------:R-:W0:Y:S01]  /*06f0*/  LDC.64 R4, c[0x0][0x388] ;  /* 0x0000e200ff047b82 */ /* 0x000e220000000a00 */
[----:B------:R-:W-:Y:S02]  /*0700*/  IMAD.MOV.U32 R9, RZ, RZ, 0x3effffff ;  /* 0x3effffffff097424 */ /* 0x000fe400078e00ff */
[----:B------:R-:W-:Y:S01]  /*0710*/  FFMA R0, R7, R0, -0.0013887860113754868507 ;  /* 0xbab607ed07007423 */ /* 0x000fe20000000000 */
[----:B------:R-:W-:Y:S01]  /*0720*/  ISETP.NE.U32.AND P0, PT, R8, 0x1, PT ;  /* 0x000000010800780c */ /* 0x000fe20003f05070 */
[----:B------:R-:W-:Y:S01]  /*0730*/  IMAD.MOV.U32 R8, RZ, RZ, 0x3d2aaabb ;  /* 0x3d2aaabbff087424 */ /* 0x000fe200078e00ff */
[----:B------:R-:W-:Y:S02]  /*0740*/  LOP3.LUT P1, RZ, R3, 0x2, RZ, 0xc0, !PT ;  /* 0x0000000203ff7812 */ /* 0x000fe4000782c0ff */
[----:B------:R-:W-:-:S02]  /*0750*/  FSEL R0, R0, -0.00019574658654164522886, !P0 ;  /* 0xb94d415300007808 */ /* 0x000fc40004000000 */
[----:B------:R-:W-:Y:S02]  /*0760*/  FSEL R8, R8, 0.0083327032625675201416, !P0 ;  /* 0x3c0885e408087808 */ /* 0x000fe40004000000 */
[----:B------:R-:W-:-:S03]  /*0770*/  FSEL R3, -R9, -0.16666662693023681641, !P0 ;  /* 0xbe2aaaa809037808 */ /* 0x000fc60004000100 */
[----:B------:R-:W-:Y:S01]  /*0780*/  FFMA R8, R7, R0, R8 ;  /* 0x0000000007087223 */ /* 0x000fe20000000008 */
[----:B------:R-:W-:-:S03]  /*0790*/  FSEL R0, R6, 1, P0 ;  /* 0x3f80000006007808 */ /* 0x000fc60000000000 */
[C---:B------:R-:W-:Y:S02]  /*07a0*/  FFMA R3, R7.reuse, R8, R3 ;  /* 0x0000000807037223 */ /* 0x040fe40000000003 */
[----:B------:R-:W-:-:S04]  /*07b0*/  FFMA R7, R7, R0, RZ ;  /* 0x0000000007077223 */ /* 0x000fc800000000ff */
[----:B------:R-:W-:Y:S01]  /*07c0*/  FFMA R3, R7, R3, R0 ;  /* 0x0000000307037223 */ /* 0x000fe20000000000 */
[----:B0-----:R-:W-:-:S04]  /*07d0*/  IMAD.WIDE.U32 R4, R2, 0x4, R4 ;  /* 0x0000000402047825 */ /* 0x001fc800078e0004 */
[----:B------:R-:W-:-:S05]  /*07e0*/  @P1 FADD R3, RZ, -R3 ;  /* 0x80000003ff031221 */ /* 0x000fca0000000000 */
[----:B------:R-:W-:Y:S01]  /*07f0*/  STG.E desc[UR6][R4.64], R3 ;  /* 0x0000000304007986 */ /* 0x000fe2000c101906 */
[----:B------:R-:W-:Y:S05]  /*0800*/  EXIT ;  /* 0x000000000000794d */ /* 0x000fea0003800000 */
.L_x_3:
[----:B------:R-:W-:-:S00]  /*0810*/  BRA `(.L_x_3) ;  /* 0xfffffffc00fc7947 */ /* 0x000fc0000383ffff */
[----:B------:R-:W-:-:S00]  /*0820*/  NOP ;  /* 0x0000000000007918 */ /* 0x000fc00000000000 */
        /* <DEDUP_REMOVED lines=13> */
.L_x_4:


//--------------------- .nv.global.init           --------------------------
	.section	.nv.global.init,"aw",@progbits
	.align	4
.nv.global.init:
	.type		__cudart_i2opi_f,@object
	.size		__cudart_i2opi_f,(.L_0 - __cudart_i2opi_f)
__cudart_i2opi_f:
        /*0000*/ 	.byte	0x41, 0x90, 0x43, 0x3c, 0x99, 0x95, 0x62, 0xdb, 0xc0, 0xdd, 0x34, 0xf5, 0xd1, 0x57, 0x27, 0xfc
        /*0010*/ 	.byte	0x29, 0x15, 0x44, 0x4e, 0x6e, 0x83, 0xf9, 0xa2
.L_0:


//--------------------- .nv.shared.reserved.0     --------------------------
	.section	.nv.shared.reserved.0,"aw",@nobits
	.weak		__nv_reservedSMEM_offset_0_alias
	.size		__nv_reservedSMEM_offset_0_alias, 0, 64
	.other		__nv_reservedSMEM_offset_0_alias,@"STO_CUDA_RESERVED_SHARED STV_DEFAULT"
__nv_reservedSMEM_offset_0_alias:
	.zero		0
	.zero		64


//--------------------- .nv.constant0._Z3sinPfS_  --------------------------
	.section	.nv.constant0._Z3sinPfS_,"a",@progbits
	.sectionflags	@""
	.align	4
.nv.constant0._Z3sinPfS_:
	.zero		912


//--------------------- SYMBOLS --------------------------

	.type		.nv.reservedSmem.offset0,@object
	.size		.nv.reservedSmem.offset0,0x4
